//
// Generated by NVIDIA NVVM Compiler
//
// Compiler Build ID: CL-36424714
// Cuda compilation tools, release 13.0, V13.0.88
// Based on NVVM 20.0.0
//

.version 9.0
.target sm_100
.address_size 64

	// .globl	_Z15deviceCalBetteriiPiS_
// _ZZ15deviceCalBetteriiPiS_E4best has been demoted
// _ZZ19deviceCalShortTableiPiS_S_E1N has been demoted

.visible .entry _Z15deviceCalBetteriiPiS_(
	.param .u32 _Z15deviceCalBetteriiPiS__param_0,
	.param .u32 _Z15deviceCalBetteriiPiS__param_1,
	.param .u64 .ptr .align 1 _Z15deviceCalBetteriiPiS__param_2,
	.param .u64 .ptr .align 1 _Z15deviceCalBetteriiPiS__param_3
)
{
	.reg .pred 	%p<4>;
	.reg .b32 	%r<17>;
	.reg .b64 	%rd<13>;
	// demoted variable
	.shared .align 4 .u32 _ZZ15deviceCalBetteriiPiS_E4best;
	ld.param.u32 	%r6, [_Z15deviceCalBetteriiPiS__param_0];
	ld.param.u32 	%r7, [_Z15deviceCalBetteriiPiS__param_1];
	ld.param.u64 	%rd3, [_Z15deviceCalBetteriiPiS__param_2];
	ld.param.u64 	%rd4, [_Z15deviceCalBetteriiPiS__param_3];
	cvta.to.global.u64 	%rd1, %rd4;
	mov.u32 	%r8, %ctaid.x;
	mov.u32 	%r9, %ntid.x;
	mov.u32 	%r1, %tid.x;
	mad.lo.s32 	%r2, %r8, %r9, %r1;
	setp.ge.s32 	%p1, %r2, %r7;
	@%p1 bra 	$L__BB0_5;
	mov.u32 	%r10, %ctaid.y;
	mul.lo.s32 	%r3, %r7, %r10;
	add.s32 	%r4, %r3, %r2;
	setp.ne.s32 	%p2, %r1, 0;
	@%p2 bra 	$L__BB0_3;
	add.s32 	%r11, %r3, %r6;
	mul.wide.u32 	%rd5, %r11, 4;
	add.s64 	%rd6, %rd1, %rd5;
	ld.global.u32 	%r12, [%rd6];
	st.shared.u32 	[_ZZ15deviceCalBetteriiPiS_E4best], %r12;
$L__BB0_3:
	bar.sync 	0;
	mad.lo.s32 	%r13, %r7, %r6, %r2;
	mul.wide.s32 	%rd7, %r13, 4;
	add.s64 	%rd8, %rd1, %rd7;
	ld.global.u32 	%r14, [%rd8];
	ld.shared.u32 	%r15, [_ZZ15deviceCalBetteriiPiS_E4best];
	add.s32 	%r5, %r15, %r14;
	mul.wide.s32 	%rd9, %r4, 4;
	add.s64 	%rd2, %rd1, %rd9;
	ld.global.u32 	%r16, [%rd2];
	setp.ge.s32 	%p3, %r5, %r16;
	@%p3 bra 	$L__BB0_5;
	st.global.u32 	[%rd2], %r5;
	cvta.to.global.u64 	%rd10, %rd3;
	add.s64 	%rd12, %rd10, %rd9;
	st.global.u32 	[%rd12], %r6;
$L__BB0_5:
	ret;

}
	// .globl	_Z19deviceCalShortTableiPiS_S_
.visible .entry _Z19deviceCalShortTableiPiS_S_(
	.param .u32 _Z19deviceCalShortTableiPiS_S__param_0,
	.param .u64 .ptr .align 1 _Z19deviceCalShortTableiPiS_S__param_1,
	.param .u64 .ptr .align 1 _Z19deviceCalShortTableiPiS_S__param_2,
	.param .u64 .ptr .align 1 _Z19deviceCalShortTableiPiS_S__param_3
)
{
	.reg .pred 	%p<3>;
	.reg .b32 	%r<19>;
	.reg .b64 	%rd<15>;
	// demoted variable
	.shared .align 4 .u32 _ZZ19deviceCalShortTableiPiS_S_E1N;
	ld.param.u32 	%r5, [_Z19deviceCalShortTableiPiS_S__param_0];
	ld.param.u64 	%rd4, [_Z19deviceCalShortTableiPiS_S__param_1];
	ld.param.u64 	%rd2, [_Z19deviceCalShortTableiPiS_S__param_2];
	ld.param.u64 	%rd3, [_Z19deviceCalShortTableiPiS_S__param_3];
	cvta.to.global.u64 	%rd5, %rd4;
	mov.u32 	%r6, %ntid.x;
	mov.u32 	%r7, %ctaid.x;
	mov.u32 	%r8, %tid.x;
	mad.lo.s32 	%r1, %r6, %r7, %r8;
	ld.global.u32 	%r2, [%rd5];
	st.shared.u32 	[_ZZ19deviceCalShortTableiPiS_S_E1N], %r2;
	mul.lo.s32 	%r9, %r2, %r2;
	setp.ge.u32 	%p1, %r1, %r9;
	@%p1 bra 	$L__BB1_3;
	cvta.to.global.u64 	%rd6, %rd3;
	div.u32 	%r10, %r1, %r2;
	mul.lo.s32 	%r11, %r10, %r2;
	sub.s32 	%r12, %r1, %r11;
	mul.lo.s32 	%r13, %r12, %r2;
	add.s32 	%r3, %r13, %r10;
	add.s32 	%r14, %r13, %r5;
	mad.lo.s32 	%r15, %r2, %r5, %r10;
	mul.wide.s32 	%rd7, %r3, 4;
	add.s64 	%rd1, %rd6, %rd7;
	ld.global.u32 	%r16, [%rd1];
	mul.wide.s32 	%rd8, %r14, 4;
	add.s64 	%rd9, %rd6, %rd8;
	ld.global.u32 	%r17, [%rd9];
	mul.wide.s32 	%rd10, %r15, 4;
	add.s64 	%rd11, %rd6, %rd10;
	ld.global.u32 	%r18, [%rd11];
	add.s32 	%r4, %r18, %r17;
	setp.le.s32 	%p2, %r16, %r4;
	@%p2 bra 	$L__BB1_3;
	st.global.u32 	[%rd1], %r4;
	cvta.to.global.u64 	%rd12, %rd2;
	add.s64 	%rd14, %rd12, %rd7;
	st.global.u32 	[%rd14], %r5;
$L__BB1_3:
	ret;

}
	// .globl	_Z9warmingupi
.visible .entry _Z9warmingupi(
	.param .u32 _Z9warmingupi_param_0
)
{


	ret;

}


// ===== COMPILED SASS (sm_100) =====

	.target	sm_100

	.elftype	@"ET_EXEC"


//--------------------- .note.nv.tkinfo           --------------------------
	.section	.note.nv.tkinfo,"",@"SHT_NOTE"
	.sectionflags	@"SHF_NOTE_NV_TKINFO"
	.tkinfo
        /*0018*/ 	.word	0x00000002
        /*0030*/ 	.string	""
        /*0030*/ 	.string	"ptxas"
        /*0030*/ 	.string	"Cuda compilation tools, release 13.0, V13.0.88"
        /*0030*/ 	.string	"Build cuda_13.0.r13.0/compiler.36424714_0"
        /*0030*/ 	.string	"-arch sm_100 -m 64 "



//--------------------- .note.nv.cuinfo           --------------------------
	.section	.note.nv.cuinfo,"",@"SHT_NOTE"
	.sectionflags	@"SHF_NOTE_NV_CUINFO"
        /*0018*/ 	.short	0x0002
        /*001a*/ 	.short	0x0064
        /*001c*/ 	.short	0x0082
	.zero		2


//--------------------- .nv.info                  --------------------------
	.section	.nv.info,"",@"SHT_CUDA_INFO"
	.align	4


	//----- nvinfo : EIATTR_REGCOUNT
	.align		4
        /*0000*/ 	.byte	0x04, 0x2f
        /*0002*/ 	.short	(.L_1 - .L_0)
	.align		4
.L_0:
        /*0004*/ 	.word	index@(_Z15deviceCalBetteriiPiS_)
        /*0008*/ 	.word	0x00000010


	//----- nvinfo : EIATTR_FRAME_SIZE
	.align		4
.L_1:
        /*000c*/ 	.byte	0x04, 0x11
        /*000e*/ 	.short	(.L_3 - .L_2)
	.align		4
.L_2:
        /*0010*/ 	.word	index@(_Z15deviceCalBetteriiPiS_)
        /*0014*/ 	.word	0x00000000


	//----- nvinfo : EIATTR_REGCOUNT
	.align		4
.L_3:
        /*0018*/ 	.byte	0x04, 0x2f
        /*001a*/ 	.short	(.L_5 - .L_4)
	.align		4
.L_4:
        /*001c*/ 	.word	index@(_Z19deviceCalShortTableiPiS_S_)
        /*0020*/ 	.word	0x00000010


	//----- nvinfo : EIATTR_FRAME_SIZE
	.align		4
.L_5:
        /*0024*/ 	.byte	0x04, 0x11
        /*0026*/ 	.short	(.L_7 - .L_6)
	.align		4
.L_6:
        /*0028*/ 	.word	index@(_Z19deviceCalShortTableiPiS_S_)
        /*002c*/ 	.word	0x00000000


	//----- nvinfo : EIATTR_REGCOUNT
	.align		4
.L_7:
        /*0030*/ 	.byte	0x04, 0x2f
        /*0032*/ 	.short	(.L_9 - .L_8)
	.align		4
.L_8:
        /*0034*/ 	.word	index@(_Z9warmingupi)
        /*0038*/ 	.word	0x00000004


	//----- nvinfo : EIATTR_FRAME_SIZE
	.align		4
.L_9:
        /*003c*/ 	.byte	0x04, 0x11
        /*003e*/ 	.short	(.L_11 - .L_10)
	.align		4
.L_10:
        /*0040*/ 	.word	index@(_Z9warmingupi)
        /*0044*/ 	.word	0x00000000


	//----- nvinfo : EIATTR_MIN_STACK_SIZE
	.align		4
.L_11:
        /*0048*/ 	.byte	0x04, 0x12
        /*004a*/ 	.short	(.L_13 - .L_12)
	.align		4
.L_12:
        /*004c*/ 	.word	index@(_Z9warmingupi)
        /*0050*/ 	.word	0x00000000


	//----- nvinfo : EIATTR_MIN_STACK_SIZE
	.align		4
.L_13:
        /*0054*/ 	.byte	0x04, 0x12
        /*0056*/ 	.short	(.L_15 - .L_14)
	.align		4
.L_14:
        /*0058*/ 	.word	index@(_Z19deviceCalShortTableiPiS_S_)
        /*005c*/ 	.word	0x00000000


	//----- nvinfo : EIATTR_MIN_STACK_SIZE
	.align		4
.L_15:
        /*0060*/ 	.byte	0x04, 0x12
        /*0062*/ 	.short	(.L_17 - .L_16)
	.align		4
.L_16:
        /*0064*/ 	.word	index@(_Z15deviceCalBetteriiPiS_)
        /*0068*/ 	.word	0x00000000
.L_17:


//--------------------- .nv.compat                --------------------------
	.section	.nv.compat,"",@"SHT_CUDA_COMPAT_INFO"
	.align	4
        /*0000*/ 	.byte	0x02, 0x09, 0x00, 0x00, 0x02, 0x02, 0x01, 0x00, 0x02, 0x05, 0x05, 0x00, 0x03, 0x07, 0x01, 0x01
        /*0010*/ 	.byte	0x02, 0x03, 0x00, 0x00, 0x02, 0x06, 0x01, 0x00, 0x04, 0x0b, 0x08, 0x00, 0x09, 0x00, 0x00, 0x00
        /*0020*/ 	.byte	0x00, 0x00, 0x00, 0x00


//--------------------- .nv.info._Z9warmingupi    --------------------------
	.section	.nv.info._Z9warmingupi,"",@"SHT_CUDA_INFO"
	.sectionflags	@""
	.align	4


	//----- nvinfo : EIATTR_CUDA_API_VERSION
	.align		4
        /*0000*/ 	.byte	0x04, 0x37
        /*0002*/ 	.short	(.L_19 - .L_18)
.L_18:
        /*0004*/ 	.word	0x00000082


	//----- nvinfo : EIATTR_KPARAM_INFO
	.align		4
.L_19:
        /*0008*/ 	.byte	0x04, 0x17
        /*000a*/ 	.short	(.L_21 - .L_20)
.L_20:
        /*000c*/ 	.word	0x00000000
        /*0010*/ 	.short	0x0000
        /*0012*/ 	.short	0x0000
        /*0014*/ 	.byte	0x00, 0xf0, 0x11, 0x00


	//----- nvinfo : EIATTR_SPARSE_MMA_MASK
	.align		4
.L_21:
        /*0018*/ 	.byte	0x03, 0x50
        /*001a*/ 	.short	0x0000


	//----- nvinfo : EIATTR_MAXREG_COUNT
	.align		4
        /*001c*/ 	.byte	0x03, 0x1b
        /*001e*/ 	.short	0x00ff


	//----- nvinfo : EIATTR_MERCURY_ISA_VERSION
	.align		4
        /*0020*/ 	.byte	0x03, 0x5f
        /*0022*/ 	.short	0x0101


	//----- nvinfo : EIATTR_VRC_CTA_INIT_COUNT
	.align		4
        /*0024*/ 	.byte	0x02, 0x4a
	.zero		1
	.zero		1


	//----- nvinfo : EIATTR_EXIT_INSTR_OFFSETS
	.align		4
        /*0028*/ 	.byte	0x04, 0x1c
        /*002a*/ 	.short	(.L_23 - .L_22)


	//   ....[0]....
.L_22:
        /*002c*/ 	.word	0x00000010


	//----- nvinfo : EIATTR_CBANK_PARAM_SIZE
	.align		4
.L_23:
        /*0030*/ 	.byte	0x03, 0x19
        /*0032*/ 	.short	0x0004


	//----- nvinfo : EIATTR_PARAM_CBANK
	.align		4
        /*0034*/ 	.byte	0x04, 0x0a
        /*0036*/ 	.short	(.L_25 - .L_24)
	.align		4
.L_24:
        /*0038*/ 	.word	index@(.nv.constant0._Z9warmingupi)
        /*003c*/ 	.short	0x0380
        /*003e*/ 	.short	0x0004


	//----- nvinfo : EIATTR_SW_WAR
	.align		4
.L_25:
        /*0040*/ 	.byte	0x04, 0x36
        /*0042*/ 	.short	(.L_27 - .L_26)
.L_26:
        /*0044*/ 	.word	0x00000008
.L_27:


//--------------------- .nv.info._Z19deviceCalShortTableiPiS_S_ --------------------------
	.section	.nv.info._Z19deviceCalShortTableiPiS_S_,"",@"SHT_CUDA_INFO"
	.sectionflags	@""
	.align	4


	//----- nvinfo : EIATTR_CUDA_API_VERSION
	.align		4
        /*0000*/ 	.byte	0x04, 0x37
        /*0002*/ 	.short	(.L_29 - .L_28)
.L_28:
        /*0004*/ 	.word	0x00000082


	//----- nvinfo : EIATTR_KPARAM_INFO
	.align		4
.L_29:
        /*0008*/ 	.byte	0x04, 0x17
        /*000a*/ 	.short	(.L_31 - .L_30)
.L_30:
        /*000c*/ 	.word	0x00000000
        /*0010*/ 	.short	0x0003
        /*0012*/ 	.short	0x0018
        /*0014*/ 	.byte	0x00, 0xf5, 0x21, 0x00


	//----- nvinfo : EIATTR_KPARAM_INFO
	.align		4
.L_31:
        /*0018*/ 	.byte	0x04, 0x17
        /*001a*/ 	.short	(.L_33 - .L_32)
.L_32:
        /*001c*/ 	.word	0x00000000
        /*0020*/ 	.short	0x0002
        /*0022*/ 	.short	0x0010
        /*0024*/ 	.byte	0x00, 0xf5, 0x21, 0x00


	//----- nvinfo : EIATTR_KPARAM_INFO
	.align		4
.L_33:
        /*0028*/ 	.byte	0x04, 0x17
        /*002a*/ 	.short	(.L_35 - .L_34)
.L_34:
        /*002c*/ 	.word	0x00000000
        /*0030*/ 	.short	0x0001
        /*0032*/ 	.short	0x0008
        /*0034*/ 	.byte	0x00, 0xf5, 0x21, 0x00


	//----- nvinfo : EIATTR_KPARAM_INFO
	.align		4
.L_35:
        /*0038*/ 	.byte	0x04, 0x17
        /*003a*/ 	.short	(.L_37 - .L_36)
.L_36:
        /*003c*/ 	.word	0x00000000
        /*0040*/ 	.short	0x0000
        /*0042*/ 	.short	0x0000
        /*0044*/ 	.byte	0x00, 0xf0, 0x11, 0x00


	//----- nvinfo : EIATTR_SPARSE_MMA_MASK
	.align		4
.L_37:
        /*0048*/ 	.byte	0x03, 0x50
        /*004a*/ 	.short	0x0000


	//----- nvinfo : EIATTR_MAXREG_COUNT
	.align		4
        /*004c*/ 	.byte	0x03, 0x1b
        /*004e*/ 	.short	0x00ff


	//----- nvinfo : EIATTR_MERCURY_ISA_VERSION
	.align		4
        /*0050*/ 	.byte	0x03, 0x5f
        /*0052*/ 	.short	0x0101


	//----- nvinfo : EIATTR_VRC_CTA_INIT_COUNT
	.align		4
        /*0054*/ 	.byte	0x02, 0x4a
	.zero		1
	.zero		1


	//----- nvinfo : EIATTR_EXIT_INSTR_OFFSETS
	.align		4
        /*0058*/ 	.byte	0x04, 0x1c
        /*005a*/ 	.short	(.L_39 - .L_38)


	//   ....[0]....
.L_38:
        /*005c*/ 	.word	0x000000e0


	//   ....[1]....
        /*0060*/ 	.word	0x00000300


	//   ....[2]....
        /*0064*/ 	.word	0x00000350


	//----- nvinfo : EIATTR_CBANK_PARAM_SIZE
	.align		4
.L_39:
        /*0068*/ 	.byte	0x03, 0x19
        /*006a*/ 	.short	0x0020


	//----- nvinfo : EIATTR_PARAM_CBANK
	.align		4
        /*006c*/ 	.byte	0x04, 0x0a
        /*006e*/ 	.short	(.L_41 - .L_40)
	.align		4
.L_40:
        /*0070*/ 	.word	index@(.nv.constant0._Z19deviceCalShortTableiPiS_S_)
        /*0074*/ 	.short	0x0380
        /*0076*/ 	.short	0x0020


	//----- nvinfo : EIATTR_SW_WAR
	.align		4
.L_41:
        /*0078*/ 	.byte	0x04, 0x36
        /*007a*/ 	.short	(.L_43 - .L_42)
.L_42:
        /*007c*/ 	.word	0x00000008
.L_43:


//--------------------- .nv.info._Z15deviceCalBetteriiPiS_ --------------------------
	.section	.nv.info._Z15deviceCalBetteriiPiS_,"",@"SHT_CUDA_INFO"
	.sectionflags	@""
	.align	4


	//----- nvinfo : EIATTR_CUDA_API_VERSION
	.align		4
        /*0000*/ 	.byte	0x04, 0x37
        /*0002*/ 	.short	(.L_45 - .L_44)
.L_44:
        /*0004*/ 	.word	0x00000082


	//----- nvinfo : EIATTR_KPARAM_INFO
	.align		4
.L_45:
        /*0008*/ 	.byte	0x04, 0x17
        /*000a*/ 	.short	(.L_47 - .L_46)
.L_46:
        /*000c*/ 	.word	0x00000000
        /*0010*/ 	.short	0x0003
        /*0012*/ 	.short	0x0010
        /*0014*/ 	.byte	0x00, 0xf5, 0x21, 0x00


	//----- nvinfo : EIATTR_KPARAM_INFO
	.align		4
.L_47:
        /*0018*/ 	.byte	0x04, 0x17
        /*001a*/ 	.short	(.L_49 - .L_48)
.L_48:
        /*001c*/ 	.word	0x00000000
        /*0020*/ 	.short	0x0002
        /*0022*/ 	.short	0x0008
        /*0024*/ 	.byte	0x00, 0xf5, 0x21, 0x00


	//----- nvinfo : EIATTR_KPARAM_INFO
	.align		4
.L_49:
        /*0028*/ 	.byte	0x04, 0x17
        /*002a*/ 	.short	(.L_51 - .L_50)
.L_50:
        /*002c*/ 	.word	0x00000000
        /*0030*/ 	.short	0x0001
        /*0032*/ 	.short	0x0004
        /*0034*/ 	.byte	0x00, 0xf0, 0x11, 0x00


	//----- nvinfo : EIATTR_KPARAM_INFO
	.align		4
.L_51:
        /*0038*/ 	.byte	0x04, 0x17
        /*003a*/ 	.short	(.L_53 - .L_52)
.L_52:
        /*003c*/ 	.word	0x00000000
        /*0040*/ 	.short	0x0000
        /*0042*/ 	.short	0x0000
        /*0044*/ 	.byte	0x00, 0xf0, 0x11, 0x00


	//----- nvinfo : EIATTR_SPARSE_MMA_MASK
	.align		4
.L_53:
        /*0048*/ 	.byte	0x03, 0x50
        /*004a*/ 	.short	0x0000


	//----- nvinfo : EIATTR_MAXREG_COUNT
	.align		4
        /*004c*/ 	.byte	0x03, 0x1b
        /*004e*/ 	.short	0x00ff


	//----- nvinfo : EIATTR_NUM_BARRIERS
	.align		4
        /*0050*/ 	.byte	0x02, 0x4c
        /*0052*/ 	.byte	0x01
	.zero		1


	//----- nvinfo : EIATTR_MERCURY_ISA_VERSION
	.align		4
        /*0054*/ 	.byte	0x03, 0x5f
        /*0056*/ 	.short	0x0101


	//----- nvinfo : EIATTR_VRC_CTA_INIT_COUNT
	.align		4
        /*0058*/ 	.byte	0x02, 0x4a
	.zero		1
	.zero		1


	//----- nvinfo : EIATTR_EXIT_INSTR_OFFSETS
	.align		4
        /*005c*/ 	.byte	0x04, 0x1c
        /*005e*/ 	.short	(.L_55 - .L_54)


	//   ....[0]....
.L_54:
        /*0060*/ 	.word	0x00000070


	//   ....[1]....
        /*0064*/ 	.word	0x000001e0


	//   ....[2]....
        /*0068*/ 	.word	0x00000230


	//----- nvinfo : EIATTR_CBANK_PARAM_SIZE
	.align		4
.L_55:
        /*006c*/ 	.byte	0x03, 0x19
        /*006e*/ 	.short	0x0018


	//----- nvinfo : EIATTR_PARAM_CBANK
	.align		4
        /*0070*/ 	.byte	0x04, 0x0a
        /*0072*/ 	.short	(.L_57 - .L_56)
	.align		4
.L_56:
        /*0074*/ 	.word	index@(.nv.constant0._Z15deviceCalBetteriiPiS_)
        /*0078*/ 	.short	0x0380
        /*007a*/ 	.short	0x0018


	//----- nvinfo : EIATTR_SW_WAR
	.align		4
.L_57:
        /*007c*/ 	.byte	0x04, 0x36
        /*007e*/ 	.short	(.L_59 - .L_58)
.L_58:
        /*0080*/ 	.word	0x00000008
.L_59:


//--------------------- .nv.callgraph             --------------------------
	.section	.nv.callgraph,"",@"SHT_CUDA_CALLGRAPH"
	.align	4
	.sectionentsize	8
	.align		4
        /*0000*/ 	.word	0x00000000
	.align		4
        /*0004*/ 	.word	0xffffffff
	.align		4
        /*0008*/ 	.word	0x00000000
	.align		4
        /*000c*/ 	.word	0xfffffffe
	.align		4
        /*0010*/ 	.word	0x00000000
	.align		4
        /*0014*/ 	.word	0xfffffffd
	.align		4
        /*0018*/ 	.word	0x00000000
	.align		4
        /*001c*/ 	.word	0xfffffffc


//--------------------- .text._Z9warmingupi       --------------------------
	.section	.text._Z9warmingupi,"ax",@progbits
	.align	128
        .global         _Z9warmingupi
        .type           _Z9warmingupi,@function
        .size           _Z9warmingupi,(.L_x_3 - _Z9warmingupi)
        .other          _Z9warmingupi,@"STO_CUDA_ENTRY STV_DEFAULT"
_Z9warmingupi:
.text._Z9warmingupi:
[----:B------:R-:W-:Y:S01]  /*0000*/  LDC R1, c[0x0][0x37c] ;  /* 0x0000df00ff017b82 */ /* 0x000fe20000000800 */
[----:B------:R-:W-:Y:S05]  /*0010*/  EXIT ;  /* 0x000000000000794d */ /* 0x000fea0003800000 */
.L_x_0:
[----:B------:R-:W-:-:S00]  /*0020*/  BRA `(.L_x_0) ;  /* 0xfffffffc00fc7947 */ /* 0x000fc0000383ffff */
[----:B------:R-:W-:-:S00]  /*0030*/  NOP ;  /* 0x0000000000007918 */ /* 0x000fc00000000000 */
        /* <DEDUP_REMOVED lines=12> */
.L_x_3:


//--------------------- .text._Z19deviceCalShortTableiPiS_S_ --------------------------
	.section	.text._Z19deviceCalShortTableiPiS_S_,"ax",@progbits
	.align	128
        .global         _Z19deviceCalShortTableiPiS_S_
        .type           _Z19deviceCalShortTableiPiS_S_,@function
        .size           _Z19deviceCalShortTableiPiS_S_,(.L_x_4 - _Z19deviceCalShortTableiPiS_S_)
        .other          _Z19deviceCalShortTableiPiS_S_,@"STO_CUDA_ENTRY STV_DEFAULT"
_Z19deviceCalShortTableiPiS_S_:
.text._Z19deviceCalShortTableiPiS_S_:
[----:B------:R-:W-:Y:S08]  /*0000*/  LDC R1, c[0x0][0x37c] ;  /* 0x0000df00ff017b82 */ /* 0x000ff00000000800 */
[----:B------:R-:W0:Y:S01]  /*0010*/  LDC.64 R2, c[0x0][0x388] ;  /* 0x0000e200ff027b82 */ /* 0x000e220000000a00 */
[----:B------:R-:W0:Y:S02]  /*0020*/  LDCU.64 UR6, c[0x0][0x358] ;  /* 0x00006b00ff0677ac */ /* 0x000e240008000a00 */
[----:B0-----:R-:W2:Y:S01]  /*0030*/  LDG.E R5, desc[UR6][R2.64] ;  /* 0x0000000602057981 */ /* 0x001ea2000c1e1900 */
[----:B------:R-:W0:Y:S04]  /*0040*/  LDCU UR4, c[0x0][0x360] ;  /* 0x00006c00ff0477ac */ /* 0x000e280008000800 */
[----:B------:R-:W1:Y:S01]  /*0050*/  S2UR UR5, SR_CgaCtaId ;  /* 0x00000000000579c3 */ /* 0x000e620000008800 */
[----:B------:R-:W0:Y:S01]  /*0060*/  S2R R0, SR_CTAID.X ;  /* 0x0000000000007919 */ /* 0x000e220000002500 */
[----:B------:R-:W0:Y:S02]  /*0070*/  S2R R7, SR_TID.X ;  /* 0x0000000000077919 */ /* 0x000e240000002100 */
[----:B0-----:R-:W-:Y:S01]  /*0080*/  IMAD R0, R0, UR4, R7 ;  /* 0x0000000400007c24 */ /* 0x001fe2000f8e0207 */
[----:B------:R-:W-:-:S02]  /*0090*/  UMOV UR4, 0x400 ;  /* 0x0000040000047882 */ /* 0x000fc40000000000 */
[----:B-1----:R-:W-:Y:S01]  /*00a0*/  ULEA UR4, UR5, UR4, 0x18 ;  /* 0x0000000405047291 */ /* 0x002fe2000f8ec0ff */
[----:B--2---:R-:W-:-:S08]  /*00b0*/  IMAD R7, R5, R5, RZ ;  /* 0x0000000505077224 */ /* 0x004fd000078e02ff */
[----:B------:R0:W-:Y:S01]  /*00c0*/  STS [UR4], R5 ;  /* 0x00000005ff007988 */ /* 0x0001e20008000804 */
[----:B------:R-:W-:-:S13]  /*00d0*/  ISETP.GE.U32.AND P0, PT, R0, R7, PT ;  /* 0x000000070000720c */ /* 0x000fda0003f06070 */
[----:B0-----:R-:W-:Y:S05]  /*00e0*/  @P0 EXIT ;  /* 0x000000000000094d */ /* 0x001fea0003800000 */
[----:B------:R-:W0:Y:S01]  /*00f0*/  I2F.U32.RP R4, R5 ;  /* 0x0000000500047306 */ /* 0x000e220000209000 */
[----:B------:R-:W-:Y:S01]  /*0100*/  IADD3 R7, PT, PT, RZ, -R5, RZ ;  /* 0x80000005ff077210 */ /* 0x000fe20007ffe0ff */
[----:B------:R-:W1:Y:S01]  /*0110*/  LDC R13, c[0x0][0x380] ;  /* 0x0000e000ff0d7b82 */ /* 0x000e620000000800 */
[----:B------:R-:W-:-:S05]  /*0120*/  ISETP.NE.U32.AND P2, PT, R5, RZ, PT ;  /* 0x000000ff0500720c */ /* 0x000fca0003f45070 */
[----:B0-----:R-:W0:Y:S02]  /*0130*/  MUFU.RCP R4, R4 ;  /* 0x0000000400047308 */ /* 0x001e240000001000 */
[----:B0-----:R-:W-:-:S06]  /*0140*/  IADD3 R2, PT, PT, R4, 0xffffffe, RZ ;  /* 0x0ffffffe04027810 */ /* 0x001fcc0007ffe0ff */
[----:B------:R0:W2:Y:S02]  /*0150*/  F2I.FTZ.U32.TRUNC.NTZ R3, R2 ;  /* 0x0000000200037305 */ /* 0x0000a4000021f000 */
[----:B0-----:R-:W-:Y:S02]  /*0160*/  HFMA2 R2, -RZ, RZ, 0, 0 ;  /* 0x00000000ff027431 */ /* 0x001fe400000001ff */
[----:B--2---:R-:W-:-:S04]  /*0170*/  IMAD R7, R7, R3, RZ ;  /* 0x0000000307077224 */ /* 0x004fc800078e02ff */
[----:B------:R-:W-:-:S06]  /*0180*/  IMAD.HI.U32 R3, R3, R7, R2 ;  /* 0x0000000703037227 */ /* 0x000fcc00078e0002 */
[----:B------:R-:W-:Y:S02]  /*0190*/  IMAD.HI.U32 R8, R3, R0, RZ ;  /* 0x0000000003087227 */ /* 0x000fe400078e00ff */
[----:B------:R-:W0:Y:S03]  /*01a0*/  LDC.64 R2, c[0x0][0x398] ;  /* 0x0000e600ff027b82 */ /* 0x000e260000000a00 */
[----:B------:R-:W-:-:S05]  /*01b0*/  IADD3 R6, PT, PT, -R8, RZ, RZ ;  /* 0x000000ff08067210 */ /* 0x000fca0007ffe1ff */
[----:B------:R-:W-:-:S05]  /*01c0*/  IMAD R6, R5, R6, R0 ;  /* 0x0000000605067224 */ /* 0x000fca00078e0200 */
[----:B------:R-:W-:-:S13]  /*01d0*/  ISETP.GE.U32.AND P0, PT, R6, R5, PT ;  /* 0x000000050600720c */ /* 0x000fda0003f06070 */
[----:B------:R-:W-:Y:S02]  /*01e0*/  @P0 IADD3 R6, PT, PT, -R5, R6, RZ ;  /* 0x0000000605060210 */ /* 0x000fe40007ffe1ff */
[----:B------:R-:W-:Y:S02]  /*01f0*/  @P0 IADD3 R8, PT, PT, R8, 0x1, RZ ;  /* 0x0000000108080810 */ /* 0x000fe40007ffe0ff */
[----:B------:R-:W-:-:S13]  /*0200*/  ISETP.GE.U32.AND P1, PT, R6, R5, PT ;  /* 0x000000050600720c */ /* 0x000fda0003f26070 */
[----:B------:R-:W-:Y:S02]  /*0210*/  @P1 IADD3 R8, PT, PT, R8, 0x1, RZ ;  /* 0x0000000108081810 */ /* 0x000fe40007ffe0ff */
[----:B------:R-:W-:-:S04]  /*0220*/  @!P2 LOP3.LUT R8, RZ, R5, RZ, 0x33, !PT ;  /* 0x00000005ff08a212 */ /* 0x000fc800078e33ff */
[----:B------:R-:W-:Y:S01]  /*0230*/  IADD3 R4, PT, PT, -R8, RZ, RZ ;  /* 0x000000ff08047210 */ /* 0x000fe20007ffe1ff */
[----:B-1----:R-:W-:-:S04]  /*0240*/  IMAD R7, R5, R13, R8 ;  /* 0x0000000d05077224 */ /* 0x002fc800078e0208 */
[----:B------:R-:W-:Y:S02]  /*0250*/  IMAD R0, R5, R4, R0 ;  /* 0x0000000405007224 */ /* 0x000fe400078e0200 */
[----:B0-----:R-:W-:-:S04]  /*0260*/  IMAD.WIDE R6, R7, 0x4, R2 ;  /* 0x0000000407067825 */ /* 0x001fc800078e0202 */
[CC--:B------:R-:W-:Y:S02]  /*0270*/  IMAD R11, R5.reuse, R0.reuse, R13 ;  /* 0x00000000050b7224 */ /* 0x0c0fe400078e020d */
[----:B------:R-:W-:Y:S01]  /*0280*/  IMAD R9, R5, R0, R8 ;  /* 0x0000000005097224 */ /* 0x000fe200078e0208 */
[----:B------:R-:W2:Y:S01]  /*0290*/  LDG.E R7, desc[UR6][R6.64] ;  /* 0x0000000606077981 */ /* 0x000ea2000c1e1900 */
[----:B------:R-:W-:-:S04]  /*02a0*/  IMAD.WIDE R4, R11, 0x4, R2 ;  /* 0x000000040b047825 */ /* 0x000fc800078e0202 */
[----:B------:R-:W-:Y:S02]  /*02b0*/  IMAD.WIDE R2, R9, 0x4, R2 ;  /* 0x0000000409027825 */ /* 0x000fe400078e0202 */
[----:B------:R-:W2:Y:S04]  /*02c0*/  LDG.E R4, desc[UR6][R4.64] ;  /* 0x0000000604047981 */ /* 0x000ea8000c1e1900 */
[----:B------:R-:W3:Y:S01]  /*02d0*/  LDG.E R0, desc[UR6][R2.64] ;  /* 0x0000000602007981 */ /* 0x000ee2000c1e1900 */
[----:B--2---:R-:W-:-:S04]  /*02e0*/  IADD3 R11, PT, PT, R4, R7, RZ ;  /* 0x00000007040b7210 */ /* 0x004fc80007ffe0ff */
[----:B---3--:R-:W-:-:S13]  /*02f0*/  ISETP.GT.AND P0, PT, R0, R11, PT ;  /* 0x0000000b0000720c */ /* 0x008fda0003f04270 */
[----:B------:R-:W-:Y:S05]  /*0300*/  @!P0 EXIT ;  /* 0x000000000000894d */ /* 0x000fea0003800000 */
[----:B------:R-:W0:Y:S01]  /*0310*/  LDC.64 R4, c[0x0][0x390] ;  /* 0x0000e400ff047b82 */ /* 0x000e220000000a00 */
[----:B------:R-:W-:Y:S01]  /*0320*/  STG.E desc[UR6][R2.64], R11 ;  /* 0x0000000b02007986 */ /* 0x000fe2000c101906 */
[----:B0-----:R-:W-:-:S05]  /*0330*/  IMAD.WIDE R4, R9, 0x4, R4 ;  /* 0x0000000409047825 */ /* 0x001fca00078e0204 */
[----:B------:R-:W-:Y:S01]  /*0340*/  STG.E desc[UR6][R4.64], R13 ;  /* 0x0000000d04007986 */ /* 0x000fe2000c101906 */
[----:B------:R-:W-:Y:S05]  /*0350*/  EXIT ;  /* 0x000000000000794d */ /* 0x000fea0003800000 */
.L_x_1:
        /* <DEDUP_REMOVED lines=10> */
.L_x_4:


//--------------------- .text._Z15deviceCalBetteriiPiS_ --------------------------
	.section	.text._Z15deviceCalBetteriiPiS_,"ax",@progbits
	.align	128
        .global         _Z15deviceCalBetteriiPiS_
        .type           _Z15deviceCalBetteriiPiS_,@function
        .size           _Z15deviceCalBetteriiPiS_,(.L_x_5 - _Z15deviceCalBetteriiPiS_)
        .other          _Z15deviceCalBetteriiPiS_,@"STO_CUDA_ENTRY STV_DEFAULT"
_Z15deviceCalBetteriiPiS_:
.text._Z15deviceCalBetteriiPiS_:
[----:B------:R-:W-:Y:S01]  /*0000*/  LDC R1, c[0x0][0x37c] ;  /* 0x0000df00ff017b82 */ /* 0x000fe20000000800 */
[----:B------:R-:W0:Y:S07]  /*0010*/  S2R R3, SR_TID.X ;  /* 0x0000000000037919 */ /* 0x000e2e0000002100 */
[----:B------:R-:W0:Y:S01]  /*0020*/  S2UR UR4, SR_CTAID.X ;  /* 0x00000000000479c3 */ /* 0x000e220000002500 */
[----:B------:R-:W1:Y:S07]  /*0030*/  LDCU UR8, c[0x0][0x384] ;  /* 0x00007080ff0877ac */ /* 0x000e6e0008000800 */
[----:B------:R-:W0:Y:S02]  /*0040*/  LDC R0, c[0x0][0x360] ;  /* 0x0000d800ff007b82 */ /* 0x000e240000000800 */
[----:B0-----:R-:W-:-:S05]  /*0050*/  IMAD R0, R0, UR4, R3 ;  /* 0x0000000400007c24 */ /* 0x001fca000f8e0203 */
[----:B-1----:R-:W-:-:S13]  /*0060*/  ISETP.GE.AND P0, PT, R0, UR8, PT ;  /* 0x0000000800007c0c */ /* 0x002fda000bf06270 */
[----:B------:R-:W-:Y:S05]  /*0070*/  @P0 EXIT ;  /* 0x000000000000094d */ /* 0x000fea0003800000 */
[----:B------:R-:W0:Y:S01]  /*0080*/  S2R R9, SR_CTAID.Y ;  /* 0x0000000000097919 */ /* 0x000e220000002600 */
[----:B------:R-:W0:Y:S01]  /*0090*/  LDC R13, c[0x0][0x380] ;  /* 0x0000e000ff0d7b82 */ /* 0x000e220000000800 */
[----:B------:R-:W-:Y:S01]  /*00a0*/  ISETP.NE.AND P0, PT, R3, RZ, PT ;  /* 0x000000ff0300720c */ /* 0x000fe20003f05270 */
[----:B------:R-:W1:Y:S06]  /*00b0*/  LDCU.64 UR6, c[0x0][0x358] ;  /* 0x00006b00ff0677ac */ /* 0x000e6c0008000a00 */
[----:B------:R-:W2:Y:S06]  /*00c0*/  LDC.64 R6, c[0x0][0x390] ;  /* 0x0000e400ff067b82 */ /* 0x000eac0000000a00 */
[----:B0-----:R-:W-:-:S04]  /*00d0*/  @!P0 IMAD R3, R9, UR8, R13 ;  /* 0x0000000809038c24 */ /* 0x001fc8000f8e020d */
[----:B--2---:R-:W-:-:S06]  /*00e0*/  @!P0 IMAD.WIDE.U32 R2, R3, 0x4, R6 ;  /* 0x0000000403028825 */ /* 0x004fcc00078e0006 */
[----:B-1----:R-:W2:Y:S01]  /*00f0*/  @!P0 LDG.E R2, desc[UR6][R2.64] ;  /* 0x0000000602028981 */ /* 0x002ea2000c1e1900 */
[----:B------:R-:W0:Y:S01]  /*0100*/  S2UR UR5, SR_CgaCtaId ;  /* 0x00000000000579c3 */ /* 0x000e220000008800 */
[----:B------:R-:W-:Y:S01]  /*0110*/  UMOV UR4, 0x400 ;  /* 0x0000040000047882 */ /* 0x000fe20000000000 */
[--C-:B------:R-:W-:Y:S02]  /*0120*/  IMAD R5, R13, UR8, R0.reuse ;  /* 0x000000080d057c24 */ /* 0x100fe4000f8e0200 */
[----:B------:R-:W-:Y:S02]  /*0130*/  IMAD R9, R9, UR8, R0 ;  /* 0x0000000809097c24 */ /* 0x000fe4000f8e0200 */
[----:B------:R-:W-:-:S04]  /*0140*/  IMAD.WIDE R4, R5, 0x4, R6 ;  /* 0x0000000405047825 */ /* 0x000fc800078e0206 */
[----:B------:R-:W-:Y:S01]  /*0150*/  IMAD.WIDE R6, R9, 0x4, R6 ;  /* 0x0000000409067825 */ /* 0x000fe200078e0206 */
[----:B0-----:R-:W-:-:S09]  /*0160*/  ULEA UR4, UR5, UR4, 0x18 ;  /* 0x0000000405047291 */ /* 0x001fd2000f8ec0ff */
[----:B--2---:R-:W-:Y:S01]  /*0170*/  @!P0 STS [UR4], R2 ;  /* 0x00000002ff008988 */ /* 0x004fe20008000804 */
[----:B------:R-:W-:Y:S06]  /*0180*/  BAR.SYNC.DEFER_BLOCKING 0x0 ;  /* 0x0000000000007b1d */ /* 0x000fec0000010000 */
[----:B------:R-:W2:Y:S04]  /*0190*/  LDG.E R4, desc[UR6][R4.64] ;  /* 0x0000000604047981 */ /* 0x000ea8000c1e1900 */
[----:B------:R-:W3:Y:S04]  /*01a0*/  LDG.E R0, desc[UR6][R6.64] ;  /* 0x0000000606007981 */ /* 0x000ee8000c1e1900 */
[----:B------:R-:W2:Y:S02]  /*01b0*/  LDS R3, [UR4] ;  /* 0x00000004ff037984 */ /* 0x000ea40008000800 */
[----:B--2---:R-:W-:-:S04]  /*01c0*/  IADD3 R11, PT, PT, R4, R3, RZ ;  /* 0x00000003040b7210 */ /* 0x004fc80007ffe0ff */
[----:B---3--:R-:W-:-:S13]  /*01d0*/  ISETP.GE.AND P0, PT, R11, R0, PT ;  /* 0x000000000b00720c */ /* 0x008fda0003f06270 */
[----:B------:R-:W-:Y:S05]  /*01e0*/  @P0 EXIT ;  /* 0x000000000000094d */ /* 0x000fea0003800000 */
[----:B------:R-:W0:Y:S01]  /*01f0*/  LDC.64 R2, c[0x0][0x388] ;  /* 0x0000e200ff027b82 */ /* 0x000e220000000a00 */
[----:B------:R-:W-:Y:S01]  /*0200*/  STG.E desc[UR6][R6.64], R11 ;  /* 0x0000000b06007986 */ /* 0x000fe2000c101906 */
[----:B0-----:R-:W-:-:S05]  /*0210*/  IMAD.WIDE R2, R9, 0x4, R2 ;  /* 0x0000000409027825 */ /* 0x001fca00078e0202 */
[----:B------:R-:W-:Y:S01]  /*0220*/  STG.E desc[UR6][R2.64], R13 ;  /* 0x0000000d02007986 */ /* 0x000fe2000c101906 */
[----:B------:R-:W-:Y:S05]  /*0230*/  EXIT ;  /* 0x000000000000794d */ /* 0x000fea0003800000 */
.L_x_2:
        /* <DEDUP_REMOVED lines=12> */
.L_x_5:


//--------------------- .nv.shared.reserved.0     --------------------------
	.section	.nv.shared.reserved.0,"aw",@nobits
	.weak		__nv_reservedSMEM_offset_0_alias
	.size		__nv_reservedSMEM_offset_0_alias, 0, 64
	.other		__nv_reservedSMEM_offset_0_alias,@"STO_CUDA_RESERVED_SHARED STV_DEFAULT"
__nv_reservedSMEM_offset_0_alias:
	.zero		0
	.zero		64


//--------------------- .nv.shared._Z19deviceCalShortTableiPiS_S_ --------------------------
	.section	.nv.shared._Z19deviceCalShortTableiPiS_S_,"aw",@nobits
	.sectionflags	@""
	.align	4
.nv.shared._Z19deviceCalShortTableiPiS_S_:
	.zero		1028


//--------------------- .nv.shared._Z15deviceCalBetteriiPiS_ --------------------------
	.section	.nv.shared._Z15deviceCalBetteriiPiS_,"aw",@nobits
	.sectionflags	@""
	.align	4
.nv.shared._Z15deviceCalBetteriiPiS_:
	.zero		1028


//--------------------- .nv.constant0._Z9warmingupi --------------------------
	.section	.nv.constant0._Z9warmingupi,"a",@progbits
	.sectionflags	@""
	.align	4
.nv.constant0._Z9warmingupi:
	.zero		900


//--------------------- .nv.constant0._Z19deviceCalShortTableiPiS_S_ --------------------------
	.section	.nv.constant0._Z19deviceCalShortTableiPiS_S_,"a",@progbits
	.sectionflags	@""
	.align	4
.nv.constant0._Z19deviceCalShortTableiPiS_S_:
	.zero		928


//--------------------- .nv.constant0._Z15deviceCalBetteriiPiS_ --------------------------
	.section	.nv.constant0._Z15deviceCalBetteriiPiS_,"a",@progbits
	.sectionflags	@""
	.align	4
.nv.constant0._Z15deviceCalBetteriiPiS_:
	.zero		920


//--------------------- SYMBOLS --------------------------

	.type		.nv.reservedSmem.offset0,@object
	.size		.nv.reservedSmem.offset0,0x4
	.type		.nv.reservedSmem.cap,@object
	.size		.nv.reservedSmem.cap,0x4
